//
// Generated by NVIDIA NVVM Compiler
//
// Compiler Build ID: CL-36424714
// Cuda compilation tools, release 13.0, V13.0.88
// Based on NVVM 20.0.0
//

.version 9.0
.target sm_100
.address_size 64

	// .globl	_Z6squarePfS_

.visible .entry _Z6squarePfS_(
	.param .u64 .ptr .align 1 _Z6squarePfS__param_0,
	.param .u64 .ptr .align 1 _Z6squarePfS__param_1
)
{
	.reg .b32 	%f<3>;
	.reg .b64 	%rd<5>;

	ld.param.u64 	%rd1, [_Z6squarePfS__param_0];
	ld.param.u64 	%rd2, [_Z6squarePfS__param_1];
	cvta.to.global.u64 	%rd3, %rd1;
	cvta.to.global.u64 	%rd4, %rd2;
	ld.global.f32 	%f1, [%rd4];
	mul.f32 	%f2, %f1, %f1;
	st.global.f32 	[%rd3], %f2;
	ret;

}
	// .globl	_Z10squareRootPfS_
.visible .entry _Z10squareRootPfS_(
	.param .u64 .ptr .align 1 _Z10squareRootPfS__param_0,
	.param .u64 .ptr .align 1 _Z10squareRootPfS__param_1
)
{
	.reg .b32 	%f<3>;
	.reg .b64 	%rd<5>;

	ld.param.u64 	%rd1, [_Z10squareRootPfS__param_0];
	ld.param.u64 	%rd2, [_Z10squareRootPfS__param_1];
	cvta.to.global.u64 	%rd3, %rd1;
	cvta.to.global.u64 	%rd4, %rd2;
	ld.global.f32 	%f1, [%rd4];
	sqrt.rn.f32 	%f2, %f1;
	st.global.f32 	[%rd3], %f2;
	ret;

}


// ===== COMPILED SASS (sm_100) =====

	.target	sm_100

	.elftype	@"ET_EXEC"


//--------------------- .note.nv.tkinfo           --------------------------
	.section	.note.nv.tkinfo,"",@"SHT_NOTE"
	.sectionflags	@"SHF_NOTE_NV_TKINFO"
	.tkinfo
        /*0018*/ 	.word	0x00000002
        /*0030*/ 	.string	""
        /*0030*/ 	.string	"ptxas"
        /*0030*/ 	.string	"Cuda compilation tools, release 13.0, V13.0.88"
        /*0030*/ 	.string	"Build cuda_13.0.r13.0/compiler.36424714_0"
        /*0030*/ 	.string	"-arch sm_100 -m 64 "



//--------------------- .note.nv.cuinfo           --------------------------
	.section	.note.nv.cuinfo,"",@"SHT_NOTE"
	.sectionflags	@"SHF_NOTE_NV_CUINFO"
        /*0018*/ 	.short	0x0002
        /*001a*/ 	.short	0x0064
        /*001c*/ 	.short	0x0082
	.zero		2


//--------------------- .nv.info                  --------------------------
	.section	.nv.info,"",@"SHT_CUDA_INFO"
	.align	4


	//----- nvinfo : EIATTR_REGCOUNT
	.align		4
        /*0000*/ 	.byte	0x04, 0x2f
        /*0002*/ 	.short	(.L_1 - .L_0)
	.align		4
.L_0:
        /*0004*/ 	.word	index@(_Z6squarePfS_)
        /*0008*/ 	.word	0x0000000a


	//----- nvinfo : EIATTR_FRAME_SIZE
	.align		4
.L_1:
        /*000c*/ 	.byte	0x04, 0x11
        /*000e*/ 	.short	(.L_3 - .L_2)
	.align		4
.L_2:
        /*0010*/ 	.word	index@(_Z6squarePfS_)
        /*0014*/ 	.word	0x00000000


	//----- nvinfo : EIATTR_REGCOUNT
	.align		4
.L_3:
        /*0018*/ 	.byte	0x04, 0x2f
        /*001a*/ 	.short	(.L_5 - .L_4)
	.align		4
.L_4:
        /*001c*/ 	.word	index@(_Z10squareRootPfS_)
        /*0020*/ 	.word	0x00000008


	//----- nvinfo : EIATTR_FRAME_SIZE
	.align		4
.L_5:
        /*0024*/ 	.byte	0x04, 0x11
        /*0026*/ 	.short	(.L_7 - .L_6)
	.align		4
.L_6:
        /*0028*/ 	.word	index@($__internal_0_$__cuda_sm20_sqrt_rn_f32_slowpath)
        /*002c*/ 	.word	0x00000000


	//----- nvinfo : EIATTR_FRAME_SIZE
	.align		4
.L_7:
        /*0030*/ 	.byte	0x04, 0x11
        /*0032*/ 	.short	(.L_9 - .L_8)
	.align		4
.L_8:
        /*0034*/ 	.word	index@(_Z10squareRootPfS_)
        /*0038*/ 	.word	0x00000000


	//----- nvinfo : EIATTR_MIN_STACK_SIZE
	.align		4
.L_9:
        /*003c*/ 	.byte	0x04, 0x12
        /*003e*/ 	.short	(.L_11 - .L_10)
	.align		4
.L_10:
        /*0040*/ 	.word	index@(_Z10squareRootPfS_)
        /*0044*/ 	.word	0x00000000


	//----- nvinfo : EIATTR_MIN_STACK_SIZE
	.align		4
.L_11:
        /*0048*/ 	.byte	0x04, 0x12
        /*004a*/ 	.short	(.L_13 - .L_12)
	.align		4
.L_12:
        /*004c*/ 	.word	index@(_Z6squarePfS_)
        /*0050*/ 	.word	0x00000000
.L_13:


//--------------------- .nv.compat                --------------------------
	.section	.nv.compat,"",@"SHT_CUDA_COMPAT_INFO"
	.align	4
        /*0000*/ 	.byte	0x02, 0x09, 0x00, 0x00, 0x02, 0x02, 0x01, 0x00, 0x02, 0x05, 0x05, 0x00, 0x03, 0x07, 0x01, 0x01
        /*0010*/ 	.byte	0x02, 0x03, 0x00, 0x00, 0x02, 0x06, 0x01, 0x00, 0x04, 0x0b, 0x08, 0x00, 0x01, 0x00, 0x00, 0x00
        /*0020*/ 	.byte	0x00, 0x00, 0x00, 0x00


//--------------------- .nv.info._Z10squareRootPfS_ --------------------------
	.section	.nv.info._Z10squareRootPfS_,"",@"SHT_CUDA_INFO"
	.sectionflags	@""
	.align	4


	//----- nvinfo : EIATTR_CUDA_API_VERSION
	.align		4
        /*0000*/ 	.byte	0x04, 0x37
        /*0002*/ 	.short	(.L_15 - .L_14)
.L_14:
        /*0004*/ 	.word	0x00000082


	//----- nvinfo : EIATTR_KPARAM_INFO
	.align		4
.L_15:
        /*0008*/ 	.byte	0x04, 0x17
        /*000a*/ 	.short	(.L_17 - .L_16)
.L_16:
        /*000c*/ 	.word	0x00000000
        /*0010*/ 	.short	0x0001
        /*0012*/ 	.short	0x0008
        /*0014*/ 	.byte	0x00, 0xf5, 0x21, 0x00


	//----- nvinfo : EIATTR_KPARAM_INFO
	.align		4
.L_17:
        /*0018*/ 	.byte	0x04, 0x17
        /*001a*/ 	.short	(.L_19 - .L_18)
.L_18:
        /*001c*/ 	.word	0x00000000
        /*0020*/ 	.short	0x0000
        /*0022*/ 	.short	0x0000
        /*0024*/ 	.byte	0x00, 0xf5, 0x21, 0x00


	//----- nvinfo : EIATTR_SPARSE_MMA_MASK
	.align		4
.L_19:
        /*0028*/ 	.byte	0x03, 0x50
        /*002a*/ 	.short	0x0000


	//----- nvinfo : EIATTR_MAXREG_COUNT
	.align		4
        /*002c*/ 	.byte	0x03, 0x1b
        /*002e*/ 	.short	0x00ff


	//----- nvinfo : EIATTR_MERCURY_ISA_VERSION
	.align		4
        /*0030*/ 	.byte	0x03, 0x5f
        /*0032*/ 	.short	0x0101


	//----- nvinfo : EIATTR_VRC_CTA_INIT_COUNT
	.align		4
        /*0034*/ 	.byte	0x02, 0x4a
	.zero		1
	.zero		1


	//----- nvinfo : EIATTR_EXIT_INSTR_OFFSETS
	.align		4
        /*0038*/ 	.byte	0x04, 0x1c
        /*003a*/ 	.short	(.L_21 - .L_20)


	//   ....[0]....
.L_20:
        /*003c*/ 	.word	0x00000110


	//----- nvinfo : EIATTR_CRS_STACK_SIZE
	.align		4
.L_21:
        /*0040*/ 	.byte	0x04, 0x1e
        /*0042*/ 	.short	(.L_23 - .L_22)
.L_22:
        /*0044*/ 	.word	0x00000000


	//----- nvinfo : EIATTR_CBANK_PARAM_SIZE
	.align		4
.L_23:
        /*0048*/ 	.byte	0x03, 0x19
        /*004a*/ 	.short	0x0010


	//----- nvinfo : EIATTR_PARAM_CBANK
	.align		4
        /*004c*/ 	.byte	0x04, 0x0a
        /*004e*/ 	.short	(.L_25 - .L_24)
	.align		4
.L_24:
        /*0050*/ 	.word	index@(.nv.constant0._Z10squareRootPfS_)
        /*0054*/ 	.short	0x0380
        /*0056*/ 	.short	0x0010


	//----- nvinfo : EIATTR_SW_WAR
	.align		4
.L_25:
        /*0058*/ 	.byte	0x04, 0x36
        /*005a*/ 	.short	(.L_27 - .L_26)
.L_26:
        /*005c*/ 	.word	0x00000008
.L_27:


//--------------------- .nv.info._Z6squarePfS_    --------------------------
	.section	.nv.info._Z6squarePfS_,"",@"SHT_CUDA_INFO"
	.sectionflags	@""
	.align	4


	//----- nvinfo : EIATTR_CUDA_API_VERSION
	.align		4
        /*0000*/ 	.byte	0x04, 0x37
        /*0002*/ 	.short	(.L_29 - .L_28)
.L_28:
        /*0004*/ 	.word	0x00000082


	//----- nvinfo : EIATTR_KPARAM_INFO
	.align		4
.L_29:
        /*0008*/ 	.byte	0x04, 0x17
        /*000a*/ 	.short	(.L_31 - .L_30)
.L_30:
        /*000c*/ 	.word	0x00000000
        /*0010*/ 	.short	0x0001
        /*0012*/ 	.short	0x0008
        /*0014*/ 	.byte	0x00, 0xf5, 0x21, 0x00


	//----- nvinfo : EIATTR_KPARAM_INFO
	.align		4
.L_31:
        /*0018*/ 	.byte	0x04, 0x17
        /*001a*/ 	.short	(.L_33 - .L_32)
.L_32:
        /*001c*/ 	.word	0x00000000
        /*0020*/ 	.short	0x0000
        /*0022*/ 	.short	0x0000
        /*0024*/ 	.byte	0x00, 0xf5, 0x21, 0x00


	//----- nvinfo : EIATTR_SPARSE_MMA_MASK
	.align		4
.L_33:
        /*0028*/ 	.byte	0x03, 0x50
        /*002a*/ 	.short	0x0000


	//----- nvinfo : EIATTR_MAXREG_COUNT
	.align		4
        /*002c*/ 	.byte	0x03, 0x1b
        /*002e*/ 	.short	0x00ff


	//----- nvinfo : EIATTR_MERCURY_ISA_VERSION
	.align		4
        /*0030*/ 	.byte	0x03, 0x5f
        /*0032*/ 	.short	0x0101


	//----- nvinfo : EIATTR_VRC_CTA_INIT_COUNT
	.align		4
        /*0034*/ 	.byte	0x02, 0x4a
	.zero		1
	.zero		1


	//----- nvinfo : EIATTR_EXIT_INSTR_OFFSETS
	.align		4
        /*0038*/ 	.byte	0x04, 0x1c
        /*003a*/ 	.short	(.L_35 - .L_34)


	//   ....[0]....
.L_34:
        /*003c*/ 	.word	0x00000070


	//----- nvinfo : EIATTR_CBANK_PARAM_SIZE
	.align		4
.L_35:
        /*0040*/ 	.byte	0x03, 0x19
        /*0042*/ 	.short	0x0010


	//----- nvinfo : EIATTR_PARAM_CBANK
	.align		4
        /*0044*/ 	.byte	0x04, 0x0a
        /*0046*/ 	.short	(.L_37 - .L_36)
	.align		4
.L_36:
        /*0048*/ 	.word	index@(.nv.constant0._Z6squarePfS_)
        /*004c*/ 	.short	0x0380
        /*004e*/ 	.short	0x0010


	//----- nvinfo : EIATTR_SW_WAR
	.align		4
.L_37:
        /*0050*/ 	.byte	0x04, 0x36
        /*0052*/ 	.short	(.L_39 - .L_38)
.L_38:
        /*0054*/ 	.word	0x00000008
.L_39:


//--------------------- .nv.callgraph             --------------------------
	.section	.nv.callgraph,"",@"SHT_CUDA_CALLGRAPH"
	.align	4
	.sectionentsize	8
	.align		4
        /*0000*/ 	.word	0x00000000
	.align		4
        /*0004*/ 	.word	0xffffffff
	.align		4
        /*0008*/ 	.word	0x00000000
	.align		4
        /*000c*/ 	.word	0xfffffffe
	.align		4
        /*0010*/ 	.word	0x00000000
	.align		4
        /*0014*/ 	.word	0xfffffffd
	.align		4
        /*0018*/ 	.word	0x00000000
	.align		4
        /*001c*/ 	.word	0xfffffffc


//--------------------- .text._Z10squareRootPfS_  --------------------------
	.section	.text._Z10squareRootPfS_,"ax",@progbits
	.align	128
        .global         _Z10squareRootPfS_
        .type           _Z10squareRootPfS_,@function
        .size           _Z10squareRootPfS_,(.L_x_5 - _Z10squareRootPfS_)
        .other          _Z10squareRootPfS_,@"STO_CUDA_ENTRY STV_DEFAULT"
_Z10squareRootPfS_:
.text._Z10squareRootPfS_:
[----:B------:R-:W-:Y:S08]  /*0000*/  LDC R1, c[0x0][0x37c] ;  /* 0x0000df00ff017b82 */ /* 0x000ff00000000800 */
[----:B------:R-:W0:Y:S01]  /*0010*/  LDC.64 R2, c[0x0][0x388] ;  /* 0x0000e200ff027b82 */ /* 0x000e220000000a00 */
[----:B------:R-:W0:Y:S02]  /*0020*/  LDCU.64 UR4, c[0x0][0x358] ;  /* 0x00006b00ff0477ac */ /* 0x000e240008000a00 */
[----:B0-----:R-:W2:Y:S02]  /*0030*/  LDG.E R0, desc[UR4][R2.64] ;  /* 0x0000000402007981 */ /* 0x001ea4000c1e1900 */
[----:B--2---:R-:W-:Y:S01]  /*0040*/  IADD3 R4, PT, PT, R0, -0xd000000, RZ ;  /* 0xf300000000047810 */ /* 0x004fe20007ffe0ff */
[----:B------:R0:W1:Y:S03]  /*0050*/  MUFU.RSQ R5, R0 ;  /* 0x0000000000057308 */ /* 0x0000660000001400 */
[----:B------:R-:W-:-:S13]  /*0060*/  ISETP.GT.U32.AND P0, PT, R4, 0x727fffff, PT ;  /* 0x727fffff0400780c */ /* 0x000fda0003f04070 */
[----:B0-----:R-:W-:Y:S05]  /*0070*/  @!P0 BRA `(.L_x_0) ;  /* 0x00000000000c8947 */ /* 0x001fea0003800000 */
[----:B------:R-:W-:-:S07]  /*0080*/  MOV R4, 0xa0 ;  /* 0x000000a000047802 */ /* 0x000fce0000000f00 */
[----:B-1----:R-:W-:Y:S05]  /*0090*/  CALL.REL.NOINC `($__internal_0_$__cuda_sm20_sqrt_rn_f32_slowpath) ;  /* 0x0000000000207944 */ /* 0x002fea0003c00000 */
[----:B------:R-:W-:Y:S05]  /*00a0*/  BRA `(.L_x_1) ;  /* 0x0000000000107947 */ /* 0x000fea0003800000 */
.L_x_0:
[----:B-1----:R-:W-:Y:S01]  /*00b0*/  FMUL.FTZ R3, R0, R5 ;  /* 0x0000000500037220 */ /* 0x002fe20000410000 */
[----:B------:R-:W-:-:S03]  /*00c0*/  FMUL.FTZ R5, R5, 0.5 ;  /* 0x3f00000005057820 */ /* 0x000fc60000410000 */
[----:B------:R-:W-:-:S04]  /*00d0*/  FFMA R0, -R3, R3, R0 ;  /* 0x0000000303007223 */ /* 0x000fc80000000100 */
[----:B------:R-:W-:-:S07]  /*00e0*/  FFMA R5, R0, R5, R3 ;  /* 0x0000000500057223 */ /* 0x000fce0000000003 */
.L_x_1:
[----:B------:R-:W0:Y:S02]  /*00f0*/  LDC.64 R2, c[0x0][0x380] ;  /* 0x0000e000ff027b82 */ /* 0x000e240000000a00 */
[----:B0-----:R-:W-:Y:S01]  /*0100*/  STG.E desc[UR4][R2.64], R5 ;  /* 0x0000000502007986 */ /* 0x001fe2000c101904 */
[----:B------:R-:W-:Y:S05]  /*0110*/  EXIT ;  /* 0x000000000000794d */ /* 0x000fea0003800000 */
        .weak           $__internal_0_$__cuda_sm20_sqrt_rn_f32_slowpath
        .type           $__internal_0_$__cuda_sm20_sqrt_rn_f32_slowpath,@function
        .size           $__internal_0_$__cuda_sm20_sqrt_rn_f32_slowpath,(.L_x_5 - $__internal_0_$__cuda_sm20_sqrt_rn_f32_slowpath)
$__internal_0_$__cuda_sm20_sqrt_rn_f32_slowpath:
[----:B------:R-:W-:-:S13]  /*0120*/  LOP3.LUT P0, RZ, R0, 0x7fffffff, RZ, 0xc0, !PT ;  /* 0x7fffffff00ff7812 */ /* 0x000fda000780c0ff */
[----:B------:R-:W-:Y:S01]  /*0130*/  @!P0 MOV R2, R0 ;  /* 0x0000000000028202 */ /* 0x000fe20000000f00 */
[----:B------:R-:W-:Y:S06]  /*0140*/  @!P0 BRA `(.L_x_2) ;  /* 0x0000000000448947 */ /* 0x000fec0003800000 */
[----:B------:R-:W-:-:S13]  /*0150*/  FSETP.GEU.FTZ.AND P0, PT, R0, RZ, PT ;  /* 0x000000ff0000720b */ /* 0x000fda0003f1e000 */
[----:B------:R-:W-:Y:S01]  /*0160*/  @!P0 MOV R2, 0x7fffffff ;  /* 0x7fffffff00028802 */ /* 0x000fe20000000f00 */
[----:B------:R-:W-:Y:S06]  /*0170*/  @!P0 BRA `(.L_x_2) ;  /* 0x0000000000388947 */ /* 0x000fec0003800000 */
[----:B------:R-:W-:-:S13]  /*0180*/  FSETP.GTU.FTZ.AND P0, PT, |R0|, +INF , PT ;  /* 0x7f8000000000780b */ /* 0x000fda0003f1c200 */
[----:B------:R-:W-:Y:S01]  /*0190*/  @P0 FADD.FTZ R2, R0, 1 ;  /* 0x3f80000000020421 */ /* 0x000fe20000010000 */
[----:B------:R-:W-:Y:S06]  /*01a0*/  @P0 BRA `(.L_x_2) ;  /* 0x00000000002c0947 */ /* 0x000fec0003800000 */
[----:B------:R-:W-:-:S13]  /*01b0*/  FSETP.NEU.FTZ.AND P0, PT, |R0|, +INF , PT ;  /* 0x7f8000000000780b */ /* 0x000fda0003f1d200 */
[----:B------:R-:W-:Y:S01]  /*01c0*/  @!P0 MOV R2, R0 ;  /* 0x0000000000028202 */ /* 0x000fe20000000f00 */
[----:B------:R-:W-:Y:S06]  /*01d0*/  @!P0 BRA `(.L_x_2) ;  /* 0x0000000000208947 */ /* 0x000fec0003800000 */
[----:B------:R-:W-:-:S04]  /*01e0*/  FFMA R0, R0, 1.84467440737095516160e+19, RZ ;  /* 0x5f80000000007823 */ /* 0x000fc800000000ff */
[----:B------:R-:W0:Y:S02]  /*01f0*/  MUFU.RSQ R3, R0 ;  /* 0x0000000000037308 */ /* 0x000e240000001400 */
[----:B0-----:R-:W-:Y:S01]  /*0200*/  FMUL.FTZ R5, R0, R3 ;  /* 0x0000000300057220 */ /* 0x001fe20000410000 */
[----:B------:R-:W-:-:S03]  /*0210*/  FMUL.FTZ R3, R3, 0.5 ;  /* 0x3f00000003037820 */ /* 0x000fc60000410000 */
[----:B------:R-:W-:-:S04]  /*0220*/  FADD.FTZ R2, -R5, -RZ ;  /* 0x800000ff05027221 */ /* 0x000fc80000010100 */
[----:B------:R-:W-:-:S04]  /*0230*/  FFMA R2, R5, R2, R0 ;  /* 0x0000000205027223 */ /* 0x000fc80000000000 */
[----:B------:R-:W-:-:S04]  /*0240*/  FFMA R2, R2, R3, R5 ;  /* 0x0000000302027223 */ /* 0x000fc80000000005 */
[----:B------:R-:W-:-:S07]  /*0250*/  FMUL.FTZ R2, R2, 2.3283064365386962891e-10 ;  /* 0x2f80000002027820 */ /* 0x000fce0000410000 */
.L_x_2:
[----:B------:R-:W-:Y:S01]  /*0260*/  HFMA2 R3, -RZ, RZ, 0, 0 ;  /* 0x00000000ff037431 */ /* 0x000fe200000001ff */
[----:B------:R-:W-:Y:S02]  /*0270*/  MOV R5, R2 ;  /* 0x0000000200057202 */ /* 0x000fe40000000f00 */
[----:B------:R-:W-:-:S04]  /*0280*/  MOV R2, R4 ;  /* 0x0000000400027202 */ /* 0x000fc80000000f00 */
[----:B------:R-:W-:Y:S05]  /*0290*/  RET.REL.NODEC R2 `(_Z10squareRootPfS_) ;  /* 0xfffffffc02587950 */ /* 0x000fea0003c3ffff */
.L_x_3:
[----:B------:R-:W-:-:S00]  /*02a0*/  BRA `(.L_x_3) ;  /* 0xfffffffc00fc7947 */ /* 0x000fc0000383ffff */
[----:B------:R-:W-:-:S00]  /*02b0*/  NOP ;  /* 0x0000000000007918 */ /* 0x000fc00000000000 */
        /* <DEDUP_REMOVED lines=12> */
.L_x_5:


//--------------------- .text._Z6squarePfS_       --------------------------
	.section	.text._Z6squarePfS_,"ax",@progbits
	.align	128
        .global         _Z6squarePfS_
        .type           _Z6squarePfS_,@function
        .size           _Z6squarePfS_,(.L_x_7 - _Z6squarePfS_)
        .other          _Z6squarePfS_,@"STO_CUDA_ENTRY STV_DEFAULT"
_Z6squarePfS_:
.text._Z6squarePfS_:
[----:B------:R-:W-:Y:S08]  /*0000*/  LDC R1, c[0x0][0x37c] ;  /* 0x0000df00ff017b82 */ /* 0x000ff00000000800 */
[----:B------:R-:W0:Y:S01]  /*0010*/  LDC.64 R2, c[0x0][0x388] ;  /* 0x0000e200ff027b82 */ /* 0x000e220000000a00 */
[----:B------:R-:W0:Y:S02]  /*0020*/  LDCU.64 UR4, c[0x0][0x358] ;  /* 0x00006b00ff0477ac */ /* 0x000e240008000a00 */
[----:B0-----:R-:W2:Y:S05]  /*0030*/  LDG.E R2, desc[UR4][R2.64] ;  /* 0x0000000402027981 */ /* 0x001eaa000c1e1900 */
[----:B------:R-:W0:Y:S01]  /*0040*/  LDC.64 R4, c[0x0][0x380] ;  /* 0x0000e000ff047b82 */ /* 0x000e220000000a00 */
[----:B--2---:R-:W-:-:S05]  /*0050*/  FMUL R7, R2, R2 ;  /* 0x0000000202077220 */ /* 0x004fca0000400000 */
[----:B0-----:R-:W-:Y:S01]  /*0060*/  STG.E desc[UR4][R4.64], R7 ;  /* 0x0000000704007986 */ /* 0x001fe2000c101904 */
[----:B------:R-:W-:Y:S05]  /*0070*/  EXIT ;  /* 0x000000000000794d */ /* 0x000fea0003800000 */
.L_x_4:
        /* <DEDUP_REMOVED lines=16> */
.L_x_7:


//--------------------- .nv.shared.reserved.0     --------------------------
	.section	.nv.shared.reserved.0,"aw",@nobits
	.weak		__nv_reservedSMEM_offset_0_alias
	.size		__nv_reservedSMEM_offset_0_alias, 0, 64
	.other		__nv_reservedSMEM_offset_0_alias,@"STO_CUDA_RESERVED_SHARED STV_DEFAULT"
__nv_reservedSMEM_offset_0_alias:
	.zero		0
	.zero		64


//--------------------- .nv.constant0._Z10squareRootPfS_ --------------------------
	.section	.nv.constant0._Z10squareRootPfS_,"a",@progbits
	.sectionflags	@""
	.align	4
.nv.constant0._Z10squareRootPfS_:
	.zero		912


//--------------------- .nv.constant0._Z6squarePfS_ --------------------------
	.section	.nv.constant0._Z6squarePfS_,"a",@progbits
	.sectionflags	@""
	.align	4
.nv.constant0._Z6squarePfS_:
	.zero		912


//--------------------- SYMBOLS --------------------------

	.type		.nv.reservedSmem.offset0,@object
	.size		.nv.reservedSmem.offset0,0x4
